//
// Generated by NVIDIA NVVM Compiler
//
// Compiler Build ID: CL-36424714
// Cuda compilation tools, release 13.0, V13.0.88
// Based on NVVM 20.0.0
//

.version 9.0
.target sm_100
.address_size 64

	// .globl	_Z13MVmult_kernelPdPKdS1_
// _ZZ14MVmult_kernel2PdPKdS1_E5prods has been demoted

.visible .entry _Z13MVmult_kernelPdPKdS1_(
	.param .u64 .ptr .align 1 _Z13MVmult_kernelPdPKdS1__param_0,
	.param .u64 .ptr .align 1 _Z13MVmult_kernelPdPKdS1__param_1,
	.param .u64 .ptr .align 1 _Z13MVmult_kernelPdPKdS1__param_2
)
{
	.reg .pred 	%p<3>;
	.reg .b32 	%r<6>;
	.reg .b64 	%rd<17>;
	.reg .b64 	%fd<52>;

	ld.param.u64 	%rd5, [_Z13MVmult_kernelPdPKdS1__param_0];
	ld.param.u64 	%rd6, [_Z13MVmult_kernelPdPKdS1__param_1];
	ld.param.u64 	%rd7, [_Z13MVmult_kernelPdPKdS1__param_2];
	mov.u32 	%r2, %tid.x;
	mov.u32 	%r3, %ctaid.x;
	mov.u32 	%r4, %ntid.x;
	mad.lo.s32 	%r1, %r3, %r4, %r2;
	setp.gt.s32 	%p1, %r1, 10239;
	@%p1 bra 	$L__BB0_4;
	mul.lo.s32 	%r5, %r1, 5120;
	mul.wide.s32 	%rd9, %r5, 8;
	cvta.to.global.u64 	%rd10, %rd6;
	add.s64 	%rd1, %rd10, %rd9;
	cvta.to.global.u64 	%rd2, %rd7;
	mov.f64 	%fd51, 0d0000000000000000;
	mov.b64 	%rd16, 64;
$L__BB0_2:
	add.s64 	%rd11, %rd1, %rd16;
	ld.global.f64 	%fd4, [%rd11+-64];
	add.s64 	%rd12, %rd2, %rd16;
	ld.global.f64 	%fd5, [%rd12+-64];
	fma.rn.f64 	%fd6, %fd4, %fd5, %fd51;
	ld.global.f64 	%fd7, [%rd11+-56];
	ld.global.f64 	%fd8, [%rd12+-56];
	fma.rn.f64 	%fd9, %fd7, %fd8, %fd6;
	ld.global.f64 	%fd10, [%rd11+-48];
	ld.global.f64 	%fd11, [%rd12+-48];
	fma.rn.f64 	%fd12, %fd10, %fd11, %fd9;
	ld.global.f64 	%fd13, [%rd11+-40];
	ld.global.f64 	%fd14, [%rd12+-40];
	fma.rn.f64 	%fd15, %fd13, %fd14, %fd12;
	ld.global.f64 	%fd16, [%rd11+-32];
	ld.global.f64 	%fd17, [%rd12+-32];
	fma.rn.f64 	%fd18, %fd16, %fd17, %fd15;
	ld.global.f64 	%fd19, [%rd11+-24];
	ld.global.f64 	%fd20, [%rd12+-24];
	fma.rn.f64 	%fd21, %fd19, %fd20, %fd18;
	ld.global.f64 	%fd22, [%rd11+-16];
	ld.global.f64 	%fd23, [%rd12+-16];
	fma.rn.f64 	%fd24, %fd22, %fd23, %fd21;
	ld.global.f64 	%fd25, [%rd11+-8];
	ld.global.f64 	%fd26, [%rd12+-8];
	fma.rn.f64 	%fd27, %fd25, %fd26, %fd24;
	ld.global.f64 	%fd28, [%rd11];
	ld.global.f64 	%fd29, [%rd12];
	fma.rn.f64 	%fd30, %fd28, %fd29, %fd27;
	ld.global.f64 	%fd31, [%rd11+8];
	ld.global.f64 	%fd32, [%rd12+8];
	fma.rn.f64 	%fd33, %fd31, %fd32, %fd30;
	ld.global.f64 	%fd34, [%rd11+16];
	ld.global.f64 	%fd35, [%rd12+16];
	fma.rn.f64 	%fd36, %fd34, %fd35, %fd33;
	ld.global.f64 	%fd37, [%rd11+24];
	ld.global.f64 	%fd38, [%rd12+24];
	fma.rn.f64 	%fd39, %fd37, %fd38, %fd36;
	ld.global.f64 	%fd40, [%rd11+32];
	ld.global.f64 	%fd41, [%rd12+32];
	fma.rn.f64 	%fd42, %fd40, %fd41, %fd39;
	ld.global.f64 	%fd43, [%rd11+40];
	ld.global.f64 	%fd44, [%rd12+40];
	fma.rn.f64 	%fd45, %fd43, %fd44, %fd42;
	ld.global.f64 	%fd46, [%rd11+48];
	ld.global.f64 	%fd47, [%rd12+48];
	fma.rn.f64 	%fd48, %fd46, %fd47, %fd45;
	ld.global.f64 	%fd49, [%rd11+56];
	ld.global.f64 	%fd50, [%rd12+56];
	fma.rn.f64 	%fd51, %fd49, %fd50, %fd48;
	add.s64 	%rd16, %rd16, 128;
	setp.ne.s64 	%p2, %rd16, 41024;
	@%p2 bra 	$L__BB0_2;
	cvta.to.global.u64 	%rd13, %rd5;
	mul.wide.s32 	%rd14, %r1, 8;
	add.s64 	%rd15, %rd13, %rd14;
	st.global.f64 	[%rd15], %fd51;
$L__BB0_4:
	ret;

}
	// .globl	_Z14MVmult_kernel2PdPKdS1_
.visible .entry _Z14MVmult_kernel2PdPKdS1_(
	.param .u64 .ptr .align 1 _Z14MVmult_kernel2PdPKdS1__param_0,
	.param .u64 .ptr .align 1 _Z14MVmult_kernel2PdPKdS1__param_1,
	.param .u64 .ptr .align 1 _Z14MVmult_kernel2PdPKdS1__param_2
)
{
	.reg .pred 	%p<3>;
	.reg .b32 	%r<24>;
	.reg .b64 	%rd<13>;
	.reg .b64 	%fd<72>;
	// demoted variable
	.shared .align 8 .b8 _ZZ14MVmult_kernel2PdPKdS1_E5prods[8192];
	ld.param.u64 	%rd1, [_Z14MVmult_kernel2PdPKdS1__param_0];
	ld.param.u64 	%rd2, [_Z14MVmult_kernel2PdPKdS1__param_1];
	ld.param.u64 	%rd3, [_Z14MVmult_kernel2PdPKdS1__param_2];
	cvta.to.global.u64 	%rd4, %rd3;
	cvta.to.global.u64 	%rd5, %rd2;
	mov.u32 	%r4, %ctaid.x;
	mov.u32 	%r5, %ntid.x;
	mov.u32 	%r6, %tid.x;
	mad.lo.s32 	%r1, %r4, %r5, %r6;
	mul.hi.s32 	%r7, %r1, 1717986919;
	shr.u32 	%r8, %r7, 31;
	shr.s32 	%r9, %r7, 11;
	add.s32 	%r10, %r9, %r8;
	mul.lo.s32 	%r11, %r10, 5120;
	sub.s32 	%r12, %r1, %r11;
	mul.wide.s32 	%rd6, %r1, 8;
	add.s64 	%rd7, %rd5, %rd6;
	ld.global.f64 	%fd3, [%rd7];
	mul.wide.s32 	%rd8, %r12, 8;
	add.s64 	%rd9, %rd4, %rd8;
	ld.global.f64 	%fd4, [%rd9];
	mul.f64 	%fd5, %fd3, %fd4;
	shl.b32 	%r13, %r6, 3;
	mov.u32 	%r14, _ZZ14MVmult_kernel2PdPKdS1_E5prods;
	add.s32 	%r15, %r14, %r13;
	st.shared.f64 	[%r15], %fd5;
	bar.sync 	0;
	setp.ne.s32 	%p1, %r6, 0;
	@%p1 bra 	$L__BB1_4;
	mov.f64 	%fd71, 0d0000000000000000;
	mov.b32 	%r23, 128;
$L__BB1_2:
	add.s32 	%r18, %r14, %r23;
	ld.shared.f64 	%fd7, [%r18+-128];
	add.f64 	%fd8, %fd71, %fd7;
	ld.shared.f64 	%fd9, [%r18+-120];
	add.f64 	%fd10, %fd8, %fd9;
	ld.shared.f64 	%fd11, [%r18+-112];
	add.f64 	%fd12, %fd10, %fd11;
	ld.shared.f64 	%fd13, [%r18+-104];
	add.f64 	%fd14, %fd12, %fd13;
	ld.shared.f64 	%fd15, [%r18+-96];
	add.f64 	%fd16, %fd14, %fd15;
	ld.shared.f64 	%fd17, [%r18+-88];
	add.f64 	%fd18, %fd16, %fd17;
	ld.shared.f64 	%fd19, [%r18+-80];
	add.f64 	%fd20, %fd18, %fd19;
	ld.shared.f64 	%fd21, [%r18+-72];
	add.f64 	%fd22, %fd20, %fd21;
	ld.shared.f64 	%fd23, [%r18+-64];
	add.f64 	%fd24, %fd22, %fd23;
	ld.shared.f64 	%fd25, [%r18+-56];
	add.f64 	%fd26, %fd24, %fd25;
	ld.shared.f64 	%fd27, [%r18+-48];
	add.f64 	%fd28, %fd26, %fd27;
	ld.shared.f64 	%fd29, [%r18+-40];
	add.f64 	%fd30, %fd28, %fd29;
	ld.shared.f64 	%fd31, [%r18+-32];
	add.f64 	%fd32, %fd30, %fd31;
	ld.shared.f64 	%fd33, [%r18+-24];
	add.f64 	%fd34, %fd32, %fd33;
	ld.shared.f64 	%fd35, [%r18+-16];
	add.f64 	%fd36, %fd34, %fd35;
	ld.shared.f64 	%fd37, [%r18+-8];
	add.f64 	%fd38, %fd36, %fd37;
	ld.shared.f64 	%fd39, [%r18];
	add.f64 	%fd40, %fd38, %fd39;
	ld.shared.f64 	%fd41, [%r18+8];
	add.f64 	%fd42, %fd40, %fd41;
	ld.shared.f64 	%fd43, [%r18+16];
	add.f64 	%fd44, %fd42, %fd43;
	ld.shared.f64 	%fd45, [%r18+24];
	add.f64 	%fd46, %fd44, %fd45;
	ld.shared.f64 	%fd47, [%r18+32];
	add.f64 	%fd48, %fd46, %fd47;
	ld.shared.f64 	%fd49, [%r18+40];
	add.f64 	%fd50, %fd48, %fd49;
	ld.shared.f64 	%fd51, [%r18+48];
	add.f64 	%fd52, %fd50, %fd51;
	ld.shared.f64 	%fd53, [%r18+56];
	add.f64 	%fd54, %fd52, %fd53;
	ld.shared.f64 	%fd55, [%r18+64];
	add.f64 	%fd56, %fd54, %fd55;
	ld.shared.f64 	%fd57, [%r18+72];
	add.f64 	%fd58, %fd56, %fd57;
	ld.shared.f64 	%fd59, [%r18+80];
	add.f64 	%fd60, %fd58, %fd59;
	ld.shared.f64 	%fd61, [%r18+88];
	add.f64 	%fd62, %fd60, %fd61;
	ld.shared.f64 	%fd63, [%r18+96];
	add.f64 	%fd64, %fd62, %fd63;
	ld.shared.f64 	%fd65, [%r18+104];
	add.f64 	%fd66, %fd64, %fd65;
	ld.shared.f64 	%fd67, [%r18+112];
	add.f64 	%fd68, %fd66, %fd67;
	ld.shared.f64 	%fd69, [%r18+120];
	add.f64 	%fd71, %fd68, %fd69;
	add.s32 	%r23, %r23, 256;
	setp.ne.s32 	%p2, %r23, 8320;
	@%p2 bra 	$L__BB1_2;
	cvta.to.global.u64 	%rd10, %rd1;
	mul.wide.s32 	%rd11, %r10, 8;
	add.s64 	%rd12, %rd10, %rd11;
	atom.global.add.f64 	%fd70, [%rd12], %fd71;
$L__BB1_4:
	ret;

}


// ===== COMPILED SASS (sm_100) =====

	.target	sm_100

	.elftype	@"ET_EXEC"


//--------------------- .note.nv.tkinfo           --------------------------
	.section	.note.nv.tkinfo,"",@"SHT_NOTE"
	.sectionflags	@"SHF_NOTE_NV_TKINFO"
	.tkinfo
        /*0018*/ 	.word	0x00000002
        /*0030*/ 	.string	""
        /*0030*/ 	.string	"ptxas"
        /*0030*/ 	.string	"Cuda compilation tools, release 13.0, V13.0.88"
        /*0030*/ 	.string	"Build cuda_13.0.r13.0/compiler.36424714_0"
        /*0030*/ 	.string	"-arch sm_100 -m 64 "



//--------------------- .note.nv.cuinfo           --------------------------
	.section	.note.nv.cuinfo,"",@"SHT_NOTE"
	.sectionflags	@"SHF_NOTE_NV_CUINFO"
        /*0018*/ 	.short	0x0002
        /*001a*/ 	.short	0x0064
        /*001c*/ 	.short	0x0082
	.zero		2


//--------------------- .nv.info                  --------------------------
	.section	.nv.info,"",@"SHT_CUDA_INFO"
	.align	4


	//----- nvinfo : EIATTR_REGCOUNT
	.align		4
        /*0000*/ 	.byte	0x04, 0x2f
        /*0002*/ 	.short	(.L_1 - .L_0)
	.align		4
.L_0:
        /*0004*/ 	.word	index@(_Z13MVmult_kernelPdPKdS1_)
        /*0008*/ 	.word	0x00000020


	//----- nvinfo : EIATTR_FRAME_SIZE
	.align		4
.L_1:
        /*000c*/ 	.byte	0x04, 0x11
        /*000e*/ 	.short	(.L_3 - .L_2)
	.align		4
.L_2:
        /*0010*/ 	.word	index@(_Z13MVmult_kernelPdPKdS1_)
        /*0014*/ 	.word	0x00000000


	//----- nvinfo : EIATTR_REGCOUNT
	.align		4
.L_3:
        /*0018*/ 	.byte	0x04, 0x2f
        /*001a*/ 	.short	(.L_5 - .L_4)
	.align		4
.L_4:
        /*001c*/ 	.word	index@(_Z14MVmult_kernel2PdPKdS1_)
        /*0020*/ 	.word	0x00000014


	//----- nvinfo : EIATTR_FRAME_SIZE
	.align		4
.L_5:
        /*0024*/ 	.byte	0x04, 0x11
        /*0026*/ 	.short	(.L_7 - .L_6)
	.align		4
.L_6:
        /*0028*/ 	.word	index@(_Z14MVmult_kernel2PdPKdS1_)
        /*002c*/ 	.word	0x00000000


	//----- nvinfo : EIATTR_MIN_STACK_SIZE
	.align		4
.L_7:
        /*0030*/ 	.byte	0x04, 0x12
        /*0032*/ 	.short	(.L_9 - .L_8)
	.align		4
.L_8:
        /*0034*/ 	.word	index@(_Z14MVmult_kernel2PdPKdS1_)
        /*0038*/ 	.word	0x00000000


	//----- nvinfo : EIATTR_MIN_STACK_SIZE
	.align		4
.L_9:
        /*003c*/ 	.byte	0x04, 0x12
        /*003e*/ 	.short	(.L_11 - .L_10)
	.align		4
.L_10:
        /*0040*/ 	.word	index@(_Z13MVmult_kernelPdPKdS1_)
        /*0044*/ 	.word	0x00000000
.L_11:


//--------------------- .nv.compat                --------------------------
	.section	.nv.compat,"",@"SHT_CUDA_COMPAT_INFO"
	.align	4
        /*0000*/ 	.byte	0x02, 0x09, 0x00, 0x00, 0x02, 0x02, 0x01, 0x00, 0x02, 0x05, 0x05, 0x00, 0x03, 0x07, 0x01, 0x01
        /*0010*/ 	.byte	0x02, 0x03, 0x00, 0x00, 0x02, 0x06, 0x01, 0x00, 0x04, 0x0b, 0x08, 0x00, 0x01, 0x00, 0x00, 0x00
        /*0020*/ 	.byte	0x00, 0x00, 0x00, 0x00


//--------------------- .nv.info._Z14MVmult_kernel2PdPKdS1_ --------------------------
	.section	.nv.info._Z14MVmult_kernel2PdPKdS1_,"",@"SHT_CUDA_INFO"
	.sectionflags	@""
	.align	4


	//----- nvinfo : EIATTR_CUDA_API_VERSION
	.align		4
        /*0000*/ 	.byte	0x04, 0x37
        /*0002*/ 	.short	(.L_13 - .L_12)
.L_12:
        /*0004*/ 	.word	0x00000082


	//----- nvinfo : EIATTR_KPARAM_INFO
	.align		4
.L_13:
        /*0008*/ 	.byte	0x04, 0x17
        /*000a*/ 	.short	(.L_15 - .L_14)
.L_14:
        /*000c*/ 	.word	0x00000000
        /*0010*/ 	.short	0x0002
        /*0012*/ 	.short	0x0010
        /*0014*/ 	.byte	0x00, 0xf5, 0x21, 0x00


	//----- nvinfo : EIATTR_KPARAM_INFO
	.align		4
.L_15:
        /*0018*/ 	.byte	0x04, 0x17
        /*001a*/ 	.short	(.L_17 - .L_16)
.L_16:
        /*001c*/ 	.word	0x00000000
        /*0020*/ 	.short	0x0001
        /*0022*/ 	.short	0x0008
        /*0024*/ 	.byte	0x00, 0xf5, 0x21, 0x00


	//----- nvinfo : EIATTR_KPARAM_INFO
	.align		4
.L_17:
        /*0028*/ 	.byte	0x04, 0x17
        /*002a*/ 	.short	(.L_19 - .L_18)
.L_18:
        /*002c*/ 	.word	0x00000000
        /*0030*/ 	.short	0x0000
        /*0032*/ 	.short	0x0000
        /*0034*/ 	.byte	0x00, 0xf5, 0x21, 0x00


	//----- nvinfo : EIATTR_SPARSE_MMA_MASK
	.align		4
.L_19:
        /*0038*/ 	.byte	0x03, 0x50
        /*003a*/ 	.short	0x0000


	//----- nvinfo : EIATTR_MAXREG_COUNT
	.align		4
        /*003c*/ 	.byte	0x03, 0x1b
        /*003e*/ 	.short	0x00ff


	//----- nvinfo : EIATTR_NUM_BARRIERS
	.align		4
        /*0040*/ 	.byte	0x02, 0x4c
        /*0042*/ 	.byte	0x01
	.zero		1


	//----- nvinfo : EIATTR_MERCURY_ISA_VERSION
	.align		4
        /*0044*/ 	.byte	0x03, 0x5f
        /*0046*/ 	.short	0x0101


	//----- nvinfo : EIATTR_VRC_CTA_INIT_COUNT
	.align		4
        /*0048*/ 	.byte	0x02, 0x4a
	.zero		1
	.zero		1


	//----- nvinfo : EIATTR_EXIT_INSTR_OFFSETS
	.align		4
        /*004c*/ 	.byte	0x04, 0x1c
        /*004e*/ 	.short	(.L_21 - .L_20)


	//   ....[0]....
.L_20:
        /*0050*/ 	.word	0x00000180


	//   ....[1]....
        /*0054*/ 	.word	0x00000510


	//----- nvinfo : EIATTR_CBANK_PARAM_SIZE
	.align		4
.L_21:
        /*0058*/ 	.byte	0x03, 0x19
        /*005a*/ 	.short	0x0018


	//----- nvinfo : EIATTR_PARAM_CBANK
	.align		4
        /*005c*/ 	.byte	0x04, 0x0a
        /*005e*/ 	.short	(.L_23 - .L_22)
	.align		4
.L_22:
        /*0060*/ 	.word	index@(.nv.constant0._Z14MVmult_kernel2PdPKdS1_)
        /*0064*/ 	.short	0x0380
        /*0066*/ 	.short	0x0018


	//----- nvinfo : EIATTR_SW_WAR
	.align		4
.L_23:
        /*0068*/ 	.byte	0x04, 0x36
        /*006a*/ 	.short	(.L_25 - .L_24)
.L_24:
        /*006c*/ 	.word	0x00000008
.L_25:


//--------------------- .nv.info._Z13MVmult_kernelPdPKdS1_ --------------------------
	.section	.nv.info._Z13MVmult_kernelPdPKdS1_,"",@"SHT_CUDA_INFO"
	.sectionflags	@""
	.align	4


	//----- nvinfo : EIATTR_CUDA_API_VERSION
	.align		4
        /*0000*/ 	.byte	0x04, 0x37
        /*0002*/ 	.short	(.L_27 - .L_26)
.L_26:
        /*0004*/ 	.word	0x00000082


	//----- nvinfo : EIATTR_KPARAM_INFO
	.align		4
.L_27:
        /*0008*/ 	.byte	0x04, 0x17
        /*000a*/ 	.short	(.L_29 - .L_28)
.L_28:
        /*000c*/ 	.word	0x00000000
        /*0010*/ 	.short	0x0002
        /*0012*/ 	.short	0x0010
        /*0014*/ 	.byte	0x00, 0xf5, 0x21, 0x00


	//----- nvinfo : EIATTR_KPARAM_INFO
	.align		4
.L_29:
        /*0018*/ 	.byte	0x04, 0x17
        /*001a*/ 	.short	(.L_31 - .L_30)
.L_30:
        /*001c*/ 	.word	0x00000000
        /*0020*/ 	.short	0x0001
        /*0022*/ 	.short	0x0008
        /*0024*/ 	.byte	0x00, 0xf5, 0x21, 0x00


	//----- nvinfo : EIATTR_KPARAM_INFO
	.align		4
.L_31:
        /*0028*/ 	.byte	0x04, 0x17
        /*002a*/ 	.short	(.L_33 - .L_32)
.L_32:
        /*002c*/ 	.word	0x00000000
        /*0030*/ 	.short	0x0000
        /*0032*/ 	.short	0x0000
        /*0034*/ 	.byte	0x00, 0xf5, 0x21, 0x00


	//----- nvinfo : EIATTR_SPARSE_MMA_MASK
	.align		4
.L_33:
        /*0038*/ 	.byte	0x03, 0x50
        /*003a*/ 	.short	0x0000


	//----- nvinfo : EIATTR_MAXREG_COUNT
	.align		4
        /*003c*/ 	.byte	0x03, 0x1b
        /*003e*/ 	.short	0x00ff


	//----- nvinfo : EIATTR_MERCURY_ISA_VERSION
	.align		4
        /*0040*/ 	.byte	0x03, 0x5f
        /*0042*/ 	.short	0x0101


	//----- nvinfo : EIATTR_VRC_CTA_INIT_COUNT
	.align		4
        /*0044*/ 	.byte	0x02, 0x4a
	.zero		1
	.zero		1


	//----- nvinfo : EIATTR_EXIT_INSTR_OFFSETS
	.align		4
        /*0048*/ 	.byte	0x04, 0x1c
        /*004a*/ 	.short	(.L_35 - .L_34)


	//   ....[0]....
.L_34:
        /*004c*/ 	.word	0x00000060


	//   ....[1]....
        /*0050*/ 	.word	0x000004d0


	//----- nvinfo : EIATTR_CBANK_PARAM_SIZE
	.align		4
.L_35:
        /*0054*/ 	.byte	0x03, 0x19
        /*0056*/ 	.short	0x0018


	//----- nvinfo : EIATTR_PARAM_CBANK
	.align		4
        /*0058*/ 	.byte	0x04, 0x0a
        /*005a*/ 	.short	(.L_37 - .L_36)
	.align		4
.L_36:
        /*005c*/ 	.word	index@(.nv.constant0._Z13MVmult_kernelPdPKdS1_)
        /*0060*/ 	.short	0x0380
        /*0062*/ 	.short	0x0018


	//----- nvinfo : EIATTR_SW_WAR
	.align		4
.L_37:
        /*0064*/ 	.byte	0x04, 0x36
        /*0066*/ 	.short	(.L_39 - .L_38)
.L_38:
        /*0068*/ 	.word	0x00000008
.L_39:


//--------------------- .nv.callgraph             --------------------------
	.section	.nv.callgraph,"",@"SHT_CUDA_CALLGRAPH"
	.align	4
	.sectionentsize	8
	.align		4
        /*0000*/ 	.word	0x00000000
	.align		4
        /*0004*/ 	.word	0xffffffff
	.align		4
        /*0008*/ 	.word	0x00000000
	.align		4
        /*000c*/ 	.word	0xfffffffe
	.align		4
        /*0010*/ 	.word	0x00000000
	.align		4
        /*0014*/ 	.word	0xfffffffd
	.align		4
        /*0018*/ 	.word	0x00000000
	.align		4
        /*001c*/ 	.word	0xfffffffc


//--------------------- .text._Z14MVmult_kernel2PdPKdS1_ --------------------------
	.section	.text._Z14MVmult_kernel2PdPKdS1_,"ax",@progbits
	.align	128
        .global         _Z14MVmult_kernel2PdPKdS1_
        .type           _Z14MVmult_kernel2PdPKdS1_,@function
        .size           _Z14MVmult_kernel2PdPKdS1_,(.L_x_4 - _Z14MVmult_kernel2PdPKdS1_)
        .other          _Z14MVmult_kernel2PdPKdS1_,@"STO_CUDA_ENTRY STV_DEFAULT"
_Z14MVmult_kernel2PdPKdS1_:
.text._Z14MVmult_kernel2PdPKdS1_:
[----:B------:R-:W-:Y:S01]  /*0000*/  LDC R1, c[0x0][0x37c] ;  /* 0x0000df00ff017b82 */ /* 0x000fe20000000800 */
[----:B------:R-:W0:Y:S07]  /*0010*/  S2R R8, SR_TID.X ;  /* 0x0000000000087919 */ /* 0x000e2e0000002100 */
[----:B------:R-:W0:Y:S01]  /*0020*/  S2UR UR4, SR_CTAID.X ;  /* 0x00000000000479c3 */ /* 0x000e220000002500 */
[----:B------:R-:W1:Y:S07]  /*0030*/  LDCU.64 UR6, c[0x0][0x358] ;  /* 0x00006b00ff0677ac */ /* 0x000e6e0008000a00 */
[----:B------:R-:W0:Y:S08]  /*0040*/  LDC R7, c[0x0][0x360] ;  /* 0x0000d800ff077b82 */ /* 0x000e300000000800 */
[----:B------:R-:W2:Y:S08]  /*0050*/  LDC.64 R2, c[0x0][0x388] ;  /* 0x0000e200ff027b82 */ /* 0x000eb00000000a00 */
[----:B------:R-:W3:Y:S01]  /*0060*/  LDC.64 R4, c[0x0][0x390] ;  /* 0x0000e400ff047b82 */ /* 0x000ee20000000a00 */
[----:B0-----:R-:W-:-:S04]  /*0070*/  IMAD R7, R7, UR4, R8 ;  /* 0x0000000407077c24 */ /* 0x001fc8000f8e0208 */
[----:B------:R-:W-:-:S04]  /*0080*/  IMAD.HI R0, R7, 0x66666667, RZ ;  /* 0x6666666707007827 */ /* 0x000fc800078e02ff */
[----:B--2---:R-:W-:Y:S01]  /*0090*/  IMAD.WIDE R2, R7, 0x8, R2 ;  /* 0x0000000807027825 */ /* 0x004fe200078e0202 */
[----:B------:R-:W-:-:S04]  /*00a0*/  SHF.R.U32.HI R9, RZ, 0x1f, R0 ;  /* 0x0000001fff097819 */ /* 0x000fc80000011600 */
[----:B------:R-:W-:Y:S01]  /*00b0*/  LEA.HI.SX32 R0, R0, R9, 0x15 ;  /* 0x0000000900007211 */ /* 0x000fe200078faaff */
[----:B-1----:R-:W2:Y:S04]  /*00c0*/  LDG.E.64 R2, desc[UR6][R2.64] ;  /* 0x0000000602027981 */ /* 0x002ea8000c1e1b00 */
[----:B------:R-:W-:-:S04]  /*00d0*/  IMAD R9, R0, -0x1400, R7 ;  /* 0xffffec0000097824 */ /* 0x000fc800078e0207 */
[----:B---3--:R-:W-:-:S06]  /*00e0*/  IMAD.WIDE R4, R9, 0x8, R4 ;  /* 0x0000000809047825 */ /* 0x008fcc00078e0204 */
[----:B------:R-:W2:Y:S01]  /*00f0*/  LDG.E.64 R4, desc[UR6][R4.64] ;  /* 0x0000000604047981 */ /* 0x000ea2000c1e1b00 */
[----:B------:R-:W0:Y:S01]  /*0100*/  S2UR UR5, SR_CgaCtaId ;  /* 0x00000000000579c3 */ /* 0x000e220000008800 */
[----:B------:R-:W-:Y:S02]  /*0110*/  UMOV UR4, 0x400 ;  /* 0x0000040000047882 */ /* 0x000fe40000000000 */
[----:B0-----:R-:W-:-:S06]  /*0120*/  ULEA UR4, UR5, UR4, 0x18 ;  /* 0x0000000405047291 */ /* 0x001fcc000f8ec0ff */
[C---:B------:R-:W-:Y:S02]  /*0130*/  LEA R9, R8.reuse, UR4, 0x3 ;  /* 0x0000000408097c11 */ /* 0x040fe4000f8e18ff */
[----:B------:R-:W-:Y:S01]  /*0140*/  ISETP.NE.AND P0, PT, R8, RZ, PT ;  /* 0x000000ff0800720c */ /* 0x000fe20003f05270 */
[----:B--2---:R-:W-:-:S07]  /*0150*/  DMUL R6, R2, R4 ;  /* 0x0000000402067228 */ /* 0x004fce0000000000 */
[----:B------:R0:W-:Y:S01]  /*0160*/  STS.64 [R9], R6 ;  /* 0x0000000609007388 */ /* 0x0001e20000000a00 */
[----:B------:R-:W-:Y:S06]  /*0170*/  BAR.SYNC.DEFER_BLOCKING 0x0 ;  /* 0x0000000000007b1d */ /* 0x000fec0000010000 */
[----:B------:R-:W-:Y:S05]  /*0180*/  @P0 EXIT ;  /* 0x000000000000094d */ /* 0x000fea0003800000 */
[----:B------:R-:W-:Y:S02]  /*0190*/  MOV R2, 0x80 ;  /* 0x0000008000027802 */ /* 0x000fe40000000f00 */
[----:B------:R-:W-:-:S07]  /*01a0*/  CS2R R16, SRZ ;  /* 0x0000000000107805 */ /* 0x000fce000001ff00 */
.L_x_0:
[----:B0-----:R-:W0:Y:S04]  /*01b0*/  LDS.128 R8, [R2+UR4+-0x80] ;  /* 0xffff800402087984 */ /* 0x001e280008000c00 */
[----:B------:R-:W1:Y:S04]  /*01c0*/  LDS.128 R4, [R2+UR4+-0x70] ;  /* 0xffff900402047984 */ /* 0x000e680008000c00 */
[----:B------:R-:W2:Y:S01]  /*01d0*/  LDS.128 R12, [R2+UR4+-0x60] ;  /* 0xffffa004020c7984 */ /* 0x000ea20008000c00 */
[----:B0-----:R-:W-:-:S08]  /*01e0*/  DADD R8, R8, R16 ;  /* 0x0000000008087229 */ /* 0x001fd00000000010 */
[----:B------:R-:W-:Y:S02]  /*01f0*/  DADD R16, R8, R10 ;  /* 0x0000000008107229 */ /* 0x000fe4000000000a */
[----:B------:R-:W0:Y:S06]  /*0200*/  LDS.128 R8, [R2+UR4+-0x50] ;  /* 0xffffb00402087984 */ /* 0x000e2c0008000c00 */
[----:B-1----:R-:W-:-:S08]  /*0210*/  DADD R4, R16, R4 ;  /* 0x0000000010047229 */ /* 0x002fd00000000004 */
[----:B------:R-:W-:Y:S02]  /*0220*/  DADD R16, R4, R6 ;  /* 0x0000000004107229 */ /* 0x000fe40000000006 */
[----:B------:R-:W1:Y:S06]  /*0230*/  LDS.128 R4, [R2+UR4+-0x40] ;  /* 0xffffc00402047984 */ /* 0x000e6c0008000c00 */
[----:B--2---:R-:W-:-:S08]  /*0240*/  DADD R12, R16, R12 ;  /* 0x00000000100c7229 */ /* 0x004fd0000000000c */
[----:B------:R-:W-:Y:S02]  /*0250*/  DADD R16, R12, R14 ;  /* 0x000000000c107229 */ /* 0x000fe4000000000e */
[----:B------:R-:W2:Y:S06]  /*0260*/  LDS.128 R12, [R2+UR4+-0x30] ;  /* 0xffffd004020c7984 */ /* 0x000eac0008000c00 */
        /* <DEDUP_REMOVED lines=8> */
[----:B------:R-:W2:Y:S06]  /*02f0*/  LDS.128 R12, [R2+UR4] ;  /* 0x00000004020c7984 */ /* 0x000eac0008000c00 */
[----:B0-----:R-:W-:-:S08]  /*0300*/  DADD R8, R16, R8 ;  /* 0x0000000010087229 */ /* 0x001fd00000000008 */
[----:B------:R-:W-:Y:S02]  /*0310*/  DADD R16, R8, R10 ;  /* 0x0000000008107229 */ /* 0x000fe4000000000a */
[----:B------:R-:W0:Y:S06]  /*0320*/  LDS.128 R8, [R2+UR4+0x10] ;  /* 0x0000100402087984 */ /* 0x000e2c0008000c00 */
[----:B-1----:R-:W-:-:S08]  /*0330*/  DADD R4, R16, R4 ;  /* 0x0000000010047229 */ /* 0x002fd00000000004 */
[----:B------:R-:W-:Y:S02]  /*0340*/  DADD R16, R4, R6 ;  /* 0x0000000004107229 */ /* 0x000fe40000000006 */
[----:B------:R-:W1:Y:S06]  /*0350*/  LDS.128 R4, [R2+UR4+0x20] ;  /* 0x0000200402047984 */ /* 0x000e6c0008000c00 */
[----:B--2---:R-:W-:-:S08]  /*0360*/  DADD R12, R16, R12 ;  /* 0x00000000100c7229 */ /* 0x004fd0000000000c */
[----:B------:R-:W-:Y:S02]  /*0370*/  DADD R16, R12, R14 ;  /* 0x000000000c107229 */ /* 0x000fe4000000000e */
[----:B------:R-:W2:Y:S06]  /*0380*/  LDS.128 R12, [R2+UR4+0x30] ;  /* 0x00003004020c7984 */ /* 0x000eac0008000c00 */
        /* <DEDUP_REMOVED lines=11> */
[----:B------:R0:W3:Y:S06]  /*0440*/  LDS.128 R8, [R2+UR4+0x70] ;  /* 0x0000700402087984 */ /* 0x0000ec0008000c00 */
[----:B-1----:R-:W-:Y:S01]  /*0450*/  DADD R4, R16, R4 ;  /* 0x0000000010047229 */ /* 0x002fe20000000004 */
[----:B0-----:R-:W-:-:S04]  /*0460*/  IADD3 R2, PT, PT, R2, 0x100, RZ ;  /* 0x0000010002027810 */ /* 0x001fc80007ffe0ff */
[----:B------:R-:W-:-:S03]  /*0470*/  ISETP.NE.AND P0, PT, R2, 0x2080, PT ;  /* 0x000020800200780c */ /* 0x000fc60003f05270 */
[----:B------:R-:W-:-:S08]  /*0480*/  DADD R4, R4, R6 ;  /* 0x0000000004047229 */ /* 0x000fd00000000006 */
[----:B--2---:R-:W-:-:S08]  /*0490*/  DADD R4, R4, R12 ;  /* 0x0000000004047229 */ /* 0x004fd0000000000c */
[----:B------:R-:W-:-:S08]  /*04a0*/  DADD R4, R4, R14 ;  /* 0x0000000004047229 */ /* 0x000fd0000000000e */
[----:B---3--:R-:W-:-:S08]  /*04b0*/  DADD R4, R4, R8 ;  /* 0x0000000004047229 */ /* 0x008fd00000000008 */
[----:B------:R-:W-:Y:S01]  /*04c0*/  DADD R16, R4, R10 ;  /* 0x0000000004107229 */ /* 0x000fe2000000000a */
[----:B------:R-:W-:Y:S10]  /*04d0*/  @P0 BRA `(.L_x_0) ;  /* 0xfffffffc00340947 */ /* 0x000ff4000383ffff */
[----:B------:R-:W0:Y:S02]  /*04e0*/  LDC.64 R2, c[0x0][0x380] ;  /* 0x0000e000ff027b82 */ /* 0x000e240000000a00 */
[----:B0-----:R-:W-:-:S05]  /*04f0*/  IMAD.WIDE R2, R0, 0x8, R2 ;  /* 0x0000000800027825 */ /* 0x001fca00078e0202 */
[----:B------:R-:W-:Y:S01]  /*0500*/  REDG.E.ADD.F64.RN.STRONG.GPU desc[UR6][R2.64], R16 ;  /* 0x00000010020079a6 */ /* 0x000fe2000c12ff06 */
[----:B------:R-:W-:Y:S05]  /*0510*/  EXIT ;  /* 0x000000000000794d */ /* 0x000fea0003800000 */
.L_x_1:
[----:B------:R-:W-:-:S00]  /*0520*/  BRA `(.L_x_1) ;  /* 0xfffffffc00fc7947 */ /* 0x000fc0000383ffff */
[----:B------:R-:W-:-:S00]  /*0530*/  NOP ;  /* 0x0000000000007918 */ /* 0x000fc00000000000 */
        /* <DEDUP_REMOVED lines=12> */
.L_x_4:


//--------------------- .text._Z13MVmult_kernelPdPKdS1_ --------------------------
	.section	.text._Z13MVmult_kernelPdPKdS1_,"ax",@progbits
	.align	128
        .global         _Z13MVmult_kernelPdPKdS1_
        .type           _Z13MVmult_kernelPdPKdS1_,@function
        .size           _Z13MVmult_kernelPdPKdS1_,(.L_x_5 - _Z13MVmult_kernelPdPKdS1_)
        .other          _Z13MVmult_kernelPdPKdS1_,@"STO_CUDA_ENTRY STV_DEFAULT"
_Z13MVmult_kernelPdPKdS1_:
.text._Z13MVmult_kernelPdPKdS1_:
[----:B------:R-:W-:Y:S01]  /*0000*/  LDC R1, c[0x0][0x37c] ;  /* 0x0000df00ff017b82 */ /* 0x000fe20000000800 */
[----:B------:R-:W0:Y:S07]  /*0010*/  S2R R0, SR_TID.X ;  /* 0x0000000000007919 */ /* 0x000e2e0000002100 */
[----:B------:R-:W0:Y:S08]  /*0020*/  S2UR UR4, SR_CTAID.X ;  /* 0x00000000000479c3 */ /* 0x000e300000002500 */
[----:B------:R-:W0:Y:S02]  /*0030*/  LDC R3, c[0x0][0x360] ;  /* 0x0000d800ff037b82 */ /* 0x000e240000000800 */
[----:B0-----:R-:W-:-:S05]  /*0040*/  IMAD R0, R3, UR4, R0 ;  /* 0x0000000403007c24 */ /* 0x001fca000f8e0200 */
[----:B------:R-:W-:-:S13]  /*0050*/  ISETP.GT.AND P0, PT, R0, 0x27ff, PT ;  /* 0x000027ff0000780c */ /* 0x000fda0003f04270 */
[----:B------:R-:W-:Y:S05]  /*0060*/  @P0 EXIT ;  /* 0x000000000000094d */ /* 0x000fea0003800000 */
[----:B------:R-:W0:Y:S01]  /*0070*/  LDC.64 R2, c[0x0][0x388] ;  /* 0x0000e200ff027b82 */ /* 0x000e220000000a00 */
[----:B------:R-:W-:Y:S01]  /*0080*/  IMAD R5, R0, 0x1400, RZ ;  /* 0x0000140000057824 */ /* 0x000fe200078e02ff */
[----:B------:R-:W-:Y:S01]  /*0090*/  CS2R R26, SRZ ;  /* 0x00000000001a7805 */ /* 0x000fe2000001ff00 */
[----:B------:R-:W1:Y:S01]  /*00a0*/  LDCU.64 UR6, c[0x0][0x358] ;  /* 0x00006b00ff0677ac */ /* 0x000e620008000a00 */
[----:B------:R-:W2:Y:S01]  /*00b0*/  LDCU.64 UR10, c[0x0][0x390] ;  /* 0x00007200ff0a77ac */ /* 0x000ea20008000a00 */
[----:B------:R-:W-:Y:S01]  /*00c0*/  UMOV UR5, 0x40 ;  /* 0x0000004000057882 */ /* 0x000fe20000000000 */
[----:B------:R-:W-:Y:S01]  /*00d0*/  UMOV UR4, URZ ;  /* 0x000000ff00047c82 */ /* 0x000fe20008000000 */
[----:B012---:R-:W-:-:S07]  /*00e0*/  IMAD.WIDE R2, R5, 0x8, R2 ;  /* 0x0000000805027825 */ /* 0x007fce00078e0202 */
.L_x_2:
[----:B------:R-:W-:Y:S02]  /*00f0*/  UIADD3 UR8, UP0, UPT, UR5, UR10, URZ ;  /* 0x0000000a05087290 */ /* 0x000fe4000ff1e0ff */
[----:B------:R-:W-:Y:S02]  /*0100*/  IADD3 R6, P0, PT, R2, UR5, RZ ;  /* 0x0000000502067c10 */ /* 0x000fe4000ff1e0ff */
[----:B------:R-:W-:Y:S02]  /*0110*/  UIADD3.X UR9, UPT, UPT, UR4, UR11, URZ, UP0, !UPT ;  /* 0x0000000b04097290 */ /* 0x000fe400087fe4ff */
[----:B------:R-:W-:Y:S02]  /*0120*/  IADD3.X R7, PT, PT, R3, UR4, RZ, P0, !PT ;  /* 0x0000000403077c10 */ /* 0x000fe400087fe4ff */
[----:B------:R-:W-:Y:S02]  /*0130*/  MOV R4, UR8 ;  /* 0x0000000800047c02 */ /* 0x000fe40008000f00 */
[----:B------:R-:W-:Y:S01]  /*0140*/  MOV R5, UR9 ;  /* 0x0000000900057c02 */ /* 0x000fe20008000f00 */
[----:B------:R-:W2:Y:S04]  /*0150*/  LDG.E.64 R8, desc[UR6][R6.64+-0x40] ;  /* 0xffffc00606087981 */ /* 0x000ea8000c1e1b00 */
[----:B------:R-:W2:Y:S04]  /*0160*/  LDG.E.64 R10, desc[UR6][R4.64+-0x40] ;  /* 0xffffc006040a7981 */ /* 0x000ea8000c1e1b00 */
[----:B------:R-:W3:Y:S04]  /*0170*/  LDG.E.64 R12, desc[UR6][R6.64+-0x38] ;  /* 0xffffc806060c7981 */ /* 0x000ee8000c1e1b00 */
[----:B------:R-:W3:Y:S04]  /*0180*/  LDG.E.64 R14, desc[UR6][R4.64+-0x38] ;  /* 0xffffc806040e7981 */ /* 0x000ee8000c1e1b00 */
[----:B------:R-:W4:Y:S04]  /*0190*/  LDG.E.64 R20, desc[UR6][R6.64+-0x30] ;  /* 0xffffd00606147981 */ /* 0x000f28000c1e1b00 */
[----:B------:R-:W4:Y:S04]  /*01a0*/  LDG.E.64 R22, desc[UR6][R4.64+-0x30] ;  /* 0xffffd00604167981 */ /* 0x000f28000c1e1b00 */
[----:B------:R-:W5:Y:S04]  /*01b0*/  LDG.E.64 R16, desc[UR6][R6.64+-0x28] ;  /* 0xffffd80606107981 */ /* 0x000f68000c1e1b00 */
[----:B------:R-:W5:Y:S04]  /*01c0*/  LDG.E.64 R18, desc[UR6][R4.64+-0x28] ;  /* 0xffffd80604127981 */ /* 0x000f68000c1e1b00 */
[----:B------:R-:W5:Y:S01]  /*01d0*/  LDG.E.64 R28, desc[UR6][R4.64+0x38] ;  /* 0x00003806041c7981 */ /* 0x000f62000c1e1b00 */
[----:B--2---:R-:W-:-:S03]  /*01e0*/  DFMA R26, R8, R10, R26 ;  /* 0x0000000a081a722b */ /* 0x004fc6000000001a */
[----:B------:R-:W2:Y:S04]  /*01f0*/  LDG.E.64 R8, desc[UR6][R6.64+-0x20] ;  /* 0xffffe00606087981 */ /* 0x000ea8000c1e1b00 */
[----:B------:R-:W2:Y:S01]  /*0200*/  LDG.E.64 R10, desc[UR6][R4.64+-0x20] ;  /* 0xffffe006040a7981 */ /* 0x000ea2000c1e1b00 */
[----:B---3--:R-:W-:-:S03]  /*0210*/  DFMA R26, R12, R14, R26 ;  /* 0x0000000e0c1a722b */ /* 0x008fc6000000001a */
[----:B------:R-:W3:Y:S04]  /*0220*/  LDG.E.64 R12, desc[UR6][R6.64+-0x18] ;  /* 0xffffe806060c7981 */ /* 0x000ee8000c1e1b00 */
[----:B------:R-:W3:Y:S01]  /*0230*/  LDG.E.64 R14, desc[UR6][R4.64+-0x18] ;  /* 0xffffe806040e7981 */ /* 0x000ee2000c1e1b00 */
[----:B----4-:R-:W-:-:S03]  /*0240*/  DFMA R26, R20, R22, R26 ;  /* 0x00000016141a722b */ /* 0x010fc6000000001a */
[----:B------:R-:W4:Y:S04]  /*0250*/  LDG.E.64 R20, desc[UR6][R6.64+-0x10] ;  /* 0xfffff00606147981 */ /* 0x000f28000c1e1b00 */
[----:B------:R-:W4:Y:S01]  /*0260*/  LDG.E.64 R22, desc[UR6][R4.64+-0x10] ;  /* 0xfffff00604167981 */ /* 0x000f22000c1e1b00 */
[----:B-----5:R-:W-:-:S03]  /*0270*/  DFMA R26, R16, R18, R26 ;  /* 0x00000012101a722b */ /* 0x020fc6000000001a */
        /* <DEDUP_REMOVED lines=22> */
[----:B------:R-:W4:Y:S04]  /*03e0*/  LDG.E.64 R22, desc[UR6][R4.64+0x30] ;  /* 0x0000300604167981 */ /* 0x000f28000c1e1b00 */
[----:B------:R-:W4:Y:S01]  /*03f0*/  LDG.E.64 R26, desc[UR6][R6.64+0x38] ;  /* 0x00003806061a7981 */ /* 0x000f22000c1e1b00 */
[----:B-----5:R-:W-:Y:S01]  /*0400*/  DFMA R16, R16, R18, R24 ;  /* 0x000000121010722b */ /* 0x020fe20000000018 */
[----:B------:R-:W-:-:S04]  /*0410*/  UIADD3 UR5, UP0, UPT, UR5, 0x80, URZ ;  /* 0x0000008005057890 */ /* 0x000fc8000ff1e0ff */
[----:B------:R-:W-:Y:S02]  /*0420*/  UIADD3.X UR4, UPT, UPT, URZ, UR4, URZ, UP0, !UPT ;  /* 0x00000004ff047290 */ /* 0x000fe400087fe4ff */
[----:B------:R-:W-:-:S04]  /*0430*/  UISETP.NE.U32.AND UP0, UPT, UR5, 0xa040, UPT ;  /* 0x0000a0400500788c */ /* 0x000fc8000bf05070 */
[----:B------:R-:W-:Y:S01]  /*0440*/  UISETP.NE.AND.EX UP0, UPT, UR4, URZ, UPT, UP0 ;  /* 0x000000ff0400728c */ /* 0x000fe2000bf05300 */
[----:B--2---:R-:W-:-:S08]  /*0450*/  DFMA R8, R8, R10, R16 ;  /* 0x0000000a0808722b */ /* 0x004fd00000000010 */
[----:B---3--:R-:W-:-:S08]  /*0460*/  DFMA R8, R12, R14, R8 ;  /* 0x0000000e0c08722b */ /* 0x008fd00000000008 */
[----:B----4-:R-:W-:-:S08]  /*0470*/  DFMA R8, R20, R22, R8 ;  /* 0x000000161408722b */ /* 0x010fd00000000008 */
[----:B------:R-:W-:Y:S01]  /*0480*/  DFMA R26, R26, R28, R8 ;  /* 0x0000001c1a1a722b */ /* 0x000fe20000000008 */
[----:B------:R-:W-:Y:S10]  /*0490*/  BRA.U UP0, `(.L_x_2) ;  /* 0xfffffffd00147547 */ /* 0x000ff4000b83ffff */
[----:B------:R-:W0:Y:S02]  /*04a0*/  LDC.64 R2, c[0x0][0x380] ;  /* 0x0000e000ff027b82 */ /* 0x000e240000000a00 */
[----:B0-----:R-:W-:-:S05]  /*04b0*/  IMAD.WIDE R2, R0, 0x8, R2 ;  /* 0x0000000800027825 */ /* 0x001fca00078e0202 */
[----:B------:R-:W-:Y:S01]  /*04c0*/  STG.E.64 desc[UR6][R2.64], R26 ;  /* 0x0000001a02007986 */ /* 0x000fe2000c101b06 */
[----:B------:R-:W-:Y:S05]  /*04d0*/  EXIT ;  /* 0x000000000000794d */ /* 0x000fea0003800000 */
.L_x_3:
        /* <DEDUP_REMOVED lines=10> */
.L_x_5:


//--------------------- .nv.shared._Z14MVmult_kernel2PdPKdS1_ --------------------------
	.section	.nv.shared._Z14MVmult_kernel2PdPKdS1_,"aw",@nobits
	.sectionflags	@""
	.align	8
.nv.shared._Z14MVmult_kernel2PdPKdS1_:
	.zero		9216


//--------------------- .nv.shared.reserved.0     --------------------------
	.section	.nv.shared.reserved.0,"aw",@nobits
	.weak		__nv_reservedSMEM_offset_0_alias
	.size		__nv_reservedSMEM_offset_0_alias, 0, 64
	.other		__nv_reservedSMEM_offset_0_alias,@"STO_CUDA_RESERVED_SHARED STV_DEFAULT"
__nv_reservedSMEM_offset_0_alias:
	.zero		0
	.zero		64


//--------------------- .nv.constant0._Z14MVmult_kernel2PdPKdS1_ --------------------------
	.section	.nv.constant0._Z14MVmult_kernel2PdPKdS1_,"a",@progbits
	.sectionflags	@""
	.align	4
.nv.constant0._Z14MVmult_kernel2PdPKdS1_:
	.zero		920


//--------------------- .nv.constant0._Z13MVmult_kernelPdPKdS1_ --------------------------
	.section	.nv.constant0._Z13MVmult_kernelPdPKdS1_,"a",@progbits
	.sectionflags	@""
	.align	4
.nv.constant0._Z13MVmult_kernelPdPKdS1_:
	.zero		920


//--------------------- SYMBOLS --------------------------

	.type		.nv.reservedSmem.offset0,@object
	.size		.nv.reservedSmem.offset0,0x4
	.type		.nv.reservedSmem.cap,@object
	.size		.nv.reservedSmem.cap,0x4
